//
// Generated by NVIDIA NVVM Compiler
//
// Compiler Build ID: CL-36424714
// Cuda compilation tools, release 13.0, V13.0.88
// Based on NVVM 20.0.0
//

.version 9.0
.target sm_100
.address_size 64

	// .globl	_Z5max_nPfPKf
.global .align 4 .f32 sum_arr;
// _ZZ5max_nPfPKfE10shared_max has been demoted

.visible .entry _Z5max_nPfPKf(
	.param .u64 .ptr .align 1 _Z5max_nPfPKf_param_0,
	.param .u64 .ptr .align 1 _Z5max_nPfPKf_param_1
)
{
	.reg .pred 	%p<8>;
	.reg .b32 	%r<45>;
	.reg .b32 	%f<23>;
	.reg .b64 	%rd<15>;
	// demoted variable
	.shared .align 4 .b8 _ZZ5max_nPfPKfE10shared_max[4096];
	ld.param.u64 	%rd2, [_Z5max_nPfPKf_param_0];
	ld.param.u64 	%rd3, [_Z5max_nPfPKf_param_1];
	cvta.to.global.u64 	%rd1, %rd3;
	mov.u32 	%r1, %tid.x;
	mov.u32 	%r44, %ntid.x;
	bar.sync 	0;
	add.s32 	%r24, %r1, %r44;
	sub.s32 	%r25, 999999999, %r24;
	div.u32 	%r26, %r25, %r44;
	and.b32  	%r3, %r26, 3;
	setp.eq.s32 	%p1, %r3, 2;
	mov.f32 	%f21, 0fFF7FFFFF;
	mov.u32 	%r39, %r1;
	@%p1 bra 	$L__BB0_3;
	mov.b32 	%r38, 0;
	mov.f32 	%f21, 0fFF7FFFFF;
	mov.u32 	%r39, %r1;
$L__BB0_2:
	.pragma "nounroll";
	mul.wide.u32 	%rd4, %r39, 4;
	add.s64 	%rd5, %rd1, %rd4;
	ld.global.f32 	%f8, [%rd5];
	max.f32 	%f21, %f21, %f8;
	add.s32 	%r39, %r39, %r44;
	add.s32 	%r38, %r38, 1;
	xor.b32  	%r28, %r3, %r38;
	setp.ne.s32 	%p2, %r28, 2;
	@%p2 bra 	$L__BB0_2;
$L__BB0_3:
	shl.b32 	%r29, %r44, 1;
	add.s32 	%r42, %r39, %r29;
	shl.b32 	%r10, %r44, 2;
	mad.lo.s32 	%r41, %r44, 3, %r39;
	add.s32 	%r40, %r44, %r39;
$L__BB0_4:
	mul.wide.u32 	%rd6, %r39, 4;
	add.s64 	%rd7, %rd1, %rd6;
	ld.global.f32 	%f9, [%rd7];
	max.f32 	%f10, %f21, %f9;
	add.s32 	%r30, %r39, %r44;
	mul.wide.u32 	%rd8, %r40, 4;
	add.s64 	%rd9, %rd1, %rd8;
	ld.global.f32 	%f11, [%rd9];
	max.f32 	%f12, %f10, %f11;
	add.s32 	%r31, %r30, %r44;
	mul.wide.u32 	%rd10, %r42, 4;
	add.s64 	%rd11, %rd1, %rd10;
	ld.global.f32 	%f13, [%rd11];
	max.f32 	%f14, %f12, %f13;
	add.s32 	%r32, %r31, %r44;
	mul.wide.u32 	%rd12, %r41, 4;
	add.s64 	%rd13, %rd1, %rd12;
	ld.global.f32 	%f15, [%rd13];
	max.f32 	%f21, %f14, %f15;
	add.s32 	%r39, %r32, %r44;
	add.s32 	%r42, %r42, %r10;
	add.s32 	%r41, %r41, %r10;
	add.s32 	%r40, %r40, %r10;
	setp.lt.u32 	%p3, %r39, 1000000000;
	@%p3 bra 	$L__BB0_4;
	shl.b32 	%r33, %r1, 2;
	mov.u32 	%r34, _ZZ5max_nPfPKfE10shared_max;
	add.s32 	%r21, %r34, %r33;
	st.shared.f32 	[%r21], %f21;
	bar.sync 	0;
	setp.lt.u32 	%p4, %r44, 2;
	@%p4 bra 	$L__BB0_9;
$L__BB0_6:
	shr.u32 	%r23, %r44, 1;
	setp.ge.u32 	%p5, %r1, %r23;
	@%p5 bra 	$L__BB0_8;
	ld.shared.f32 	%f16, [%r21];
	shl.b32 	%r35, %r23, 2;
	add.s32 	%r36, %r21, %r35;
	ld.shared.f32 	%f17, [%r36];
	max.f32 	%f18, %f16, %f17;
	st.shared.f32 	[%r21], %f18;
$L__BB0_8:
	bar.sync 	0;
	setp.gt.u32 	%p6, %r44, 3;
	mov.u32 	%r44, %r23;
	@%p6 bra 	$L__BB0_6;
$L__BB0_9:
	setp.ne.s32 	%p7, %r1, 0;
	@%p7 bra 	$L__BB0_11;
	ld.shared.f32 	%f19, [_ZZ5max_nPfPKfE10shared_max];
	cvta.to.global.u64 	%rd14, %rd2;
	st.global.f32 	[%rd14], %f19;
$L__BB0_11:
	ret;

}
	// .globl	_Z8exponentPfPKfS_
.visible .entry _Z8exponentPfPKfS_(
	.param .u64 .ptr .align 1 _Z8exponentPfPKfS__param_0,
	.param .u64 .ptr .align 1 _Z8exponentPfPKfS__param_1,
	.param .u64 .ptr .align 1 _Z8exponentPfPKfS__param_2
)
{
	.reg .pred 	%p<3>;
	.reg .b32 	%r<7>;
	.reg .b32 	%f<21>;
	.reg .b64 	%rd<12>;

	ld.param.u64 	%rd5, [_Z8exponentPfPKfS__param_0];
	ld.param.u64 	%rd3, [_Z8exponentPfPKfS__param_1];
	ld.param.u64 	%rd4, [_Z8exponentPfPKfS__param_2];
	cvta.to.global.u64 	%rd1, %rd5;
	mov.u32 	%r2, %ctaid.x;
	mov.u32 	%r3, %ntid.x;
	mov.u32 	%r4, %tid.x;
	mad.lo.s32 	%r1, %r2, %r3, %r4;
	setp.gt.s32 	%p1, %r1, 999999999;
	@%p1 bra 	$L__BB1_2;
	cvta.to.global.u64 	%rd6, %rd3;
	cvta.to.global.u64 	%rd7, %rd4;
	mul.wide.s32 	%rd8, %r1, 4;
	add.s64 	%rd9, %rd6, %rd8;
	ld.global.f32 	%f1, [%rd9];
	ld.global.f32 	%f2, [%rd7];
	sub.f32 	%f3, %f1, %f2;
	fma.rn.f32 	%f4, %f3, 0f3BBB989D, 0f3F000000;
	cvt.sat.f32.f32 	%f5, %f4;
	mov.f32 	%f6, 0f4B400001;
	mov.f32 	%f7, 0f437C0000;
	fma.rm.f32 	%f8, %f5, %f7, %f6;
	add.f32 	%f9, %f8, 0fCB40007F;
	neg.f32 	%f10, %f9;
	fma.rn.f32 	%f11, %f3, 0f3FB8AA3B, %f10;
	fma.rn.f32 	%f12, %f3, 0f32A57060, %f11;
	mov.b32 	%r5, %f8;
	shl.b32 	%r6, %r5, 23;
	mov.b32 	%f13, %r6;
	ex2.approx.ftz.f32 	%f14, %f12;
	mul.f32 	%f15, %f14, %f13;
	add.s64 	%rd10, %rd1, %rd8;
	st.global.f32 	[%rd10], %f15;
$L__BB1_2:
	setp.gt.s32 	%p2, %r1, 999999999;
	bar.sync 	0;
	mul.wide.s32 	%rd11, %r1, 4;
	add.s64 	%rd2, %rd1, %rd11;
	ld.global.f32 	%f16, [%rd2];
	atom.global.add.f32 	%f17, [sum_arr], %f16;
	bar.sync 	0;
	@%p2 bra 	$L__BB1_4;
	ld.global.f32 	%f18, [%rd2];
	ld.global.f32 	%f19, [sum_arr];
	div.rn.f32 	%f20, %f18, %f19;
	st.global.f32 	[%rd2], %f20;
$L__BB1_4:
	ret;

}


// ===== COMPILED SASS (sm_100) =====

	.target	sm_100

	.elftype	@"ET_EXEC"


//--------------------- .note.nv.tkinfo           --------------------------
	.section	.note.nv.tkinfo,"",@"SHT_NOTE"
	.sectionflags	@"SHF_NOTE_NV_TKINFO"
	.tkinfo
        /*0018*/ 	.word	0x00000002
        /*0030*/ 	.string	""
        /*0030*/ 	.string	"ptxas"
        /*0030*/ 	.string	"Cuda compilation tools, release 13.0, V13.0.88"
        /*0030*/ 	.string	"Build cuda_13.0.r13.0/compiler.36424714_0"
        /*0030*/ 	.string	"-arch sm_100 -m 64 "



//--------------------- .note.nv.cuinfo           --------------------------
	.section	.note.nv.cuinfo,"",@"SHT_NOTE"
	.sectionflags	@"SHF_NOTE_NV_CUINFO"
        /*0018*/ 	.short	0x0002
        /*001a*/ 	.short	0x0064
        /*001c*/ 	.short	0x0082
	.zero		2


//--------------------- .nv.info                  --------------------------
	.section	.nv.info,"",@"SHT_CUDA_INFO"
	.align	4


	//----- nvinfo : EIATTR_REGCOUNT
	.align		4
        /*0000*/ 	.byte	0x04, 0x2f
        /*0002*/ 	.short	(.L_2 - .L_1)
	.align		4
.L_1:
        /*0004*/ 	.word	index@(_Z5max_nPfPKf)
        /*0008*/ 	.word	0x00000018


	//----- nvinfo : EIATTR_FRAME_SIZE
	.align		4
.L_2:
        /*000c*/ 	.byte	0x04, 0x11
        /*000e*/ 	.short	(.L_4 - .L_3)
	.align		4
.L_3:
        /*0010*/ 	.word	index@(_Z5max_nPfPKf)
        /*0014*/ 	.word	0x00000000


	//----- nvinfo : EIATTR_REGCOUNT
	.align		4
.L_4:
        /*0018*/ 	.byte	0x04, 0x2f
        /*001a*/ 	.short	(.L_6 - .L_5)
	.align		4
.L_5:
        /*001c*/ 	.word	index@(_Z8exponentPfPKfS_)
        /*0020*/ 	.word	0x00000010


	//----- nvinfo : EIATTR_FRAME_SIZE
	.align		4
.L_6:
        /*0024*/ 	.byte	0x04, 0x11
        /*0026*/ 	.short	(.L_8 - .L_7)
	.align		4
.L_7:
        /*0028*/ 	.word	index@($__internal_0_$__cuda_sm3x_div_rn_noftz_f32_slowpath)
        /*002c*/ 	.word	0x00000000


	//----- nvinfo : EIATTR_FRAME_SIZE
	.align		4
.L_8:
        /*0030*/ 	.byte	0x04, 0x11
        /*0032*/ 	.short	(.L_10 - .L_9)
	.align		4
.L_9:
        /*0034*/ 	.word	index@(_Z8exponentPfPKfS_)
        /*0038*/ 	.word	0x00000000


	//----- nvinfo : EIATTR_MIN_STACK_SIZE
	.align		4
.L_10:
        /*003c*/ 	.byte	0x04, 0x12
        /*003e*/ 	.short	(.L_12 - .L_11)
	.align		4
.L_11:
        /*0040*/ 	.word	index@(_Z8exponentPfPKfS_)
        /*0044*/ 	.word	0x00000000


	//----- nvinfo : EIATTR_MIN_STACK_SIZE
	.align		4
.L_12:
        /*0048*/ 	.byte	0x04, 0x12
        /*004a*/ 	.short	(.L_14 - .L_13)
	.align		4
.L_13:
        /*004c*/ 	.word	index@(_Z5max_nPfPKf)
        /*0050*/ 	.word	0x00000000
.L_14:


//--------------------- .nv.compat                --------------------------
	.section	.nv.compat,"",@"SHT_CUDA_COMPAT_INFO"
	.align	4
        /*0000*/ 	.byte	0x02, 0x09, 0x00, 0x00, 0x02, 0x02, 0x01, 0x00, 0x02, 0x05, 0x05, 0x00, 0x03, 0x07, 0x01, 0x01
        /*0010*/ 	.byte	0x02, 0x03, 0x00, 0x00, 0x02, 0x06, 0x01, 0x00, 0x04, 0x0b, 0x08, 0x00, 0x01, 0x00, 0x00, 0x00
        /*0020*/ 	.byte	0x00, 0x00, 0x00, 0x00


//--------------------- .nv.info._Z8exponentPfPKfS_ --------------------------
	.section	.nv.info._Z8exponentPfPKfS_,"",@"SHT_CUDA_INFO"
	.sectionflags	@""
	.align	4


	//----- nvinfo : EIATTR_CUDA_API_VERSION
	.align		4
        /*0000*/ 	.byte	0x04, 0x37
        /*0002*/ 	.short	(.L_16 - .L_15)
.L_15:
        /*0004*/ 	.word	0x00000082


	//----- nvinfo : EIATTR_KPARAM_INFO
	.align		4
.L_16:
        /*0008*/ 	.byte	0x04, 0x17
        /*000a*/ 	.short	(.L_18 - .L_17)
.L_17:
        /*000c*/ 	.word	0x00000000
        /*0010*/ 	.short	0x0002
        /*0012*/ 	.short	0x0010
        /*0014*/ 	.byte	0x00, 0xf5, 0x21, 0x00


	//----- nvinfo : EIATTR_KPARAM_INFO
	.align		4
.L_18:
        /*0018*/ 	.byte	0x04, 0x17
        /*001a*/ 	.short	(.L_20 - .L_19)
.L_19:
        /*001c*/ 	.word	0x00000000
        /*0020*/ 	.short	0x0001
        /*0022*/ 	.short	0x0008
        /*0024*/ 	.byte	0x00, 0xf5, 0x21, 0x00


	//----- nvinfo : EIATTR_KPARAM_INFO
	.align		4
.L_20:
        /*0028*/ 	.byte	0x04, 0x17
        /*002a*/ 	.short	(.L_22 - .L_21)
.L_21:
        /*002c*/ 	.word	0x00000000
        /*0030*/ 	.short	0x0000
        /*0032*/ 	.short	0x0000
        /*0034*/ 	.byte	0x00, 0xf5, 0x21, 0x00


	//----- nvinfo : EIATTR_SPARSE_MMA_MASK
	.align		4
.L_22:
        /*0038*/ 	.byte	0x03, 0x50
        /*003a*/ 	.short	0x0000


	//----- nvinfo : EIATTR_MAXREG_COUNT
	.align		4
        /*003c*/ 	.byte	0x03, 0x1b
        /*003e*/ 	.short	0x00ff


	//----- nvinfo : EIATTR_NUM_BARRIERS
	.align		4
        /*0040*/ 	.byte	0x02, 0x4c
        /*0042*/ 	.byte	0x01
	.zero		1


	//----- nvinfo : EIATTR_MERCURY_ISA_VERSION
	.align		4
        /*0044*/ 	.byte	0x03, 0x5f
        /*0046*/ 	.short	0x0101


	//----- nvinfo : EIATTR_VRC_CTA_INIT_COUNT
	.align		4
        /*0048*/ 	.byte	0x02, 0x4a
	.zero		1
	.zero		1


	//----- nvinfo : EIATTR_EXIT_INSTR_OFFSETS
	.align		4
        /*004c*/ 	.byte	0x04, 0x1c
        /*004e*/ 	.short	(.L_24 - .L_23)


	//   ....[0]....
.L_23:
        /*0050*/ 	.word	0x00000240


	//   ....[1]....
        /*0054*/ 	.word	0x00000350


	//----- nvinfo : EIATTR_CRS_STACK_SIZE
	.align		4
.L_24:
        /*0058*/ 	.byte	0x04, 0x1e
        /*005a*/ 	.short	(.L_26 - .L_25)
.L_25:
        /*005c*/ 	.word	0x00000000


	//----- nvinfo : EIATTR_CBANK_PARAM_SIZE
	.align		4
.L_26:
        /*0060*/ 	.byte	0x03, 0x19
        /*0062*/ 	.short	0x0018


	//----- nvinfo : EIATTR_PARAM_CBANK
	.align		4
        /*0064*/ 	.byte	0x04, 0x0a
        /*0066*/ 	.short	(.L_28 - .L_27)
	.align		4
.L_27:
        /*0068*/ 	.word	index@(.nv.constant0._Z8exponentPfPKfS_)
        /*006c*/ 	.short	0x0380
        /*006e*/ 	.short	0x0018


	//----- nvinfo : EIATTR_SW_WAR
	.align		4
.L_28:
        /*0070*/ 	.byte	0x04, 0x36
        /*0072*/ 	.short	(.L_30 - .L_29)
.L_29:
        /*0074*/ 	.word	0x00000008
.L_30:


//--------------------- .nv.info._Z5max_nPfPKf    --------------------------
	.section	.nv.info._Z5max_nPfPKf,"",@"SHT_CUDA_INFO"
	.sectionflags	@""
	.align	4


	//----- nvinfo : EIATTR_CUDA_API_VERSION
	.align		4
        /*0000*/ 	.byte	0x04, 0x37
        /*0002*/ 	.short	(.L_32 - .L_31)
.L_31:
        /*0004*/ 	.word	0x00000082


	//----- nvinfo : EIATTR_KPARAM_INFO
	.align		4
.L_32:
        /*0008*/ 	.byte	0x04, 0x17
        /*000a*/ 	.short	(.L_34 - .L_33)
.L_33:
        /*000c*/ 	.word	0x00000000
        /*0010*/ 	.short	0x0001
        /*0012*/ 	.short	0x0008
        /*0014*/ 	.byte	0x00, 0xf5, 0x21, 0x00


	//----- nvinfo : EIATTR_KPARAM_INFO
	.align		4
.L_34:
        /*0018*/ 	.byte	0x04, 0x17
        /*001a*/ 	.short	(.L_36 - .L_35)
.L_35:
        /*001c*/ 	.word	0x00000000
        /*0020*/ 	.short	0x0000
        /*0022*/ 	.short	0x0000
        /*0024*/ 	.byte	0x00, 0xf5, 0x21, 0x00


	//----- nvinfo : EIATTR_SPARSE_MMA_MASK
	.align		4
.L_36:
        /*0028*/ 	.byte	0x03, 0x50
        /*002a*/ 	.short	0x0000


	//----- nvinfo : EIATTR_MAXREG_COUNT
	.align		4
        /*002c*/ 	.byte	0x03, 0x1b
        /*002e*/ 	.short	0x00ff


	//----- nvinfo : EIATTR_NUM_BARRIERS
	.align		4
        /*0030*/ 	.byte	0x02, 0x4c
        /*0032*/ 	.byte	0x01
	.zero		1


	//----- nvinfo : EIATTR_MERCURY_ISA_VERSION
	.align		4
        /*0034*/ 	.byte	0x03, 0x5f
        /*0036*/ 	.short	0x0101


	//----- nvinfo : EIATTR_VRC_CTA_INIT_COUNT
	.align		4
        /*0038*/ 	.byte	0x02, 0x4a
	.zero		1
	.zero		1


	//----- nvinfo : EIATTR_EXIT_INSTR_OFFSETS
	.align		4
        /*003c*/ 	.byte	0x04, 0x1c
        /*003e*/ 	.short	(.L_38 - .L_37)


	//   ....[0]....
.L_37:
        /*0040*/ 	.word	0x00000560


	//   ....[1]....
        /*0044*/ 	.word	0x000005d0


	//----- nvinfo : EIATTR_CRS_STACK_SIZE
	.align		4
.L_38:
        /*0048*/ 	.byte	0x04, 0x1e
        /*004a*/ 	.short	(.L_40 - .L_39)
.L_39:
        /*004c*/ 	.word	0x00000000


	//----- nvinfo : EIATTR_CBANK_PARAM_SIZE
	.align		4
.L_40:
        /*0050*/ 	.byte	0x03, 0x19
        /*0052*/ 	.short	0x0010


	//----- nvinfo : EIATTR_PARAM_CBANK
	.align		4
        /*0054*/ 	.byte	0x04, 0x0a
        /*0056*/ 	.short	(.L_42 - .L_41)
	.align		4
.L_41:
        /*0058*/ 	.word	index@(.nv.constant0._Z5max_nPfPKf)
        /*005c*/ 	.short	0x0380
        /*005e*/ 	.short	0x0010


	//----- nvinfo : EIATTR_SW_WAR
	.align		4
.L_42:
        /*0060*/ 	.byte	0x04, 0x36
        /*0062*/ 	.short	(.L_44 - .L_43)
.L_43:
        /*0064*/ 	.word	0x00000008
.L_44:


//--------------------- .nv.callgraph             --------------------------
	.section	.nv.callgraph,"",@"SHT_CUDA_CALLGRAPH"
	.align	4
	.sectionentsize	8
	.align		4
        /*0000*/ 	.word	0x00000000
	.align		4
        /*0004*/ 	.word	0xffffffff
	.align		4
        /*0008*/ 	.word	0x00000000
	.align		4
        /*000c*/ 	.word	0xfffffffe
	.align		4
        /*0010*/ 	.word	0x00000000
	.align		4
        /*0014*/ 	.word	0xfffffffd
	.align		4
        /*0018*/ 	.word	0x00000000
	.align		4
        /*001c*/ 	.word	0xfffffffc


//--------------------- .nv.constant4             --------------------------
	.section	.nv.constant4,"a",@progbits
	.align	8
	.align		8
.nv.constant4:
        /*0000*/ 	.dword	sum_arr


//--------------------- .text._Z8exponentPfPKfS_  --------------------------
	.section	.text._Z8exponentPfPKfS_,"ax",@progbits
	.align	128
        .global         _Z8exponentPfPKfS_
        .type           _Z8exponentPfPKfS_,@function
        .size           _Z8exponentPfPKfS_,(.L_x_24 - _Z8exponentPfPKfS_)
        .other          _Z8exponentPfPKfS_,@"STO_CUDA_ENTRY STV_DEFAULT"
_Z8exponentPfPKfS_:
.text._Z8exponentPfPKfS_:
[----:B------:R-:W-:Y:S01]  /*0000*/  LDC R1, c[0x0][0x37c] ;  /* 0x0000df00ff017b82 */ /* 0x000fe20000000800 */
[----:B------:R-:W0:Y:S07]  /*0010*/  S2R R0, SR_TID.X ;  /* 0x0000000000007919 */ /* 0x000e2e0000002100 */
[----:B------:R-:W0:Y:S01]  /*0020*/  S2UR UR4, SR_CTAID.X ;  /* 0x00000000000479c3 */ /* 0x000e220000002500 */
[----:B------:R-:W-:Y:S07]  /*0030*/  BSSY.RECONVERGENT B0, `(.L_x_0) ;  /* 0x000001b000007945 */ /* 0x000fee0003800200 */
[----:B------:R-:W0:Y:S08]  /*0040*/  LDC R11, c[0x0][0x360] ;  /* 0x0000d800ff0b7b82 */ /* 0x000e300000000800 */
[----:B------:R-:W1:Y:S01]  /*0050*/  LDC.64 R4, c[0x0][0x380] ;  /* 0x0000e000ff047b82 */ /* 0x000e620000000a00 */
[----:B0-----:R-:W-:Y:S01]  /*0060*/  IMAD R11, R11, UR4, R0 ;  /* 0x000000040b0b7c24 */ /* 0x001fe2000f8e0200 */
[----:B------:R-:W0:Y:S04]  /*0070*/  LDCU.64 UR4, c[0x0][0x358] ;  /* 0x00006b00ff0477ac */ /* 0x000e280008000a00 */
[C---:B------:R-:W-:Y:S01]  /*0080*/  ISETP.GT.AND P0, PT, R11.reuse, 0x3b9ac9ff, PT ;  /* 0x3b9ac9ff0b00780c */ /* 0x040fe20003f04270 */
[----:B-1----:R-:W-:-:S12]  /*0090*/  IMAD.WIDE R4, R11, 0x4, R4 ;  /* 0x000000040b047825 */ /* 0x002fd800078e0204 */
[----:B------:R-:W-:Y:S05]  /*00a0*/  @P0 BRA `(.L_x_1) ;  /* 0x00000000004c0947 */ /* 0x000fea0003800000 */
[----:B------:R-:W1:Y:S08]  /*00b0*/  LDC.64 R2, c[0x0][0x388] ;  /* 0x0000e200ff027b82 */ /* 0x000e700000000a00 */
[----:B------:R-:W2:Y:S01]  /*00c0*/  LDC.64 R6, c[0x0][0x390] ;  /* 0x0000e400ff067b82 */ /* 0x000ea20000000a00 */
[----:B-1----:R-:W-:-:S06]  /*00d0*/  IMAD.WIDE R2, R11, 0x4, R2 ;  /* 0x000000040b027825 */ /* 0x002fcc00078e0202 */
[----:B0-----:R-:W3:Y:S04]  /*00e0*/  LDG.E R2, desc[UR4][R2.64] ;  /* 0x0000000402027981 */ /* 0x001ee8000c1e1900 */
[----:B--2---:R-:W3:Y:S01]  /*00f0*/  LDG.E R7, desc[UR4][R6.64] ;  /* 0x0000000406077981 */ /* 0x004ee2000c1e1900 */
[----:B------:R-:W-:Y:S02]  /*0100*/  IMAD.MOV.U32 R9, RZ, RZ, 0x3bbb989d ;  /* 0x3bbb989dff097424 */ /* 0x000fe400078e00ff */
[----:B------:R-:W-:Y:S02]  /*0110*/  IMAD.MOV.U32 R13, RZ, RZ, 0x437c0000 ;  /* 0x437c0000ff0d7424 */ /* 0x000fe400078e00ff */
[----:B---3--:R-:W-:-:S04]  /*0120*/  FADD R0, R2, -R7 ;  /* 0x8000000702007221 */ /* 0x008fc80000000000 */
[----:B------:R-:W-:-:S04]  /*0130*/  FFMA.SAT R8, R0, R9, 0.5 ;  /* 0x3f00000000087423 */ /* 0x000fc80000002009 */
[----:B------:R-:W-:Y:S02]  /*0140*/  FFMA.RM R10, R8, R13, 12582913 ;  /* 0x4b400001080a7423 */ /* 0x000fe4000000400d */
[----:B------:R-:W0:Y:S02]  /*0150*/  LDC.64 R8, c[0x0][0x380] ;  /* 0x0000e000ff087b82 */ /* 0x000e240000000a00 */
[----:B------:R-:W-:-:S04]  /*0160*/  FADD R13, R10, -12583039 ;  /* 0xcb40007f0a0d7421 */ /* 0x000fc80000000000 */
[----:B------:R-:W-:-:S04]  /*0170*/  FFMA R13, R0, 1.4426950216293334961, -R13 ;  /* 0x3fb8aa3b000d7823 */ /* 0x000fc8000000080d */
[----:B------:R-:W-:-:S06]  /*0180*/  FFMA R13, R0, 1.925963033500011079e-08, R13 ;  /* 0x32a57060000d7823 */ /* 0x000fcc000000000d */
[----:B------:R-:W1:Y:S01]  /*0190*/  MUFU.EX2 R13, R13 ;  /* 0x0000000d000d7308 */ /* 0x000e620000000800 */
[----:B------:R-:W-:Y:S02]  /*01a0*/  IMAD.SHL.U32 R10, R10, 0x800000, RZ ;  /* 0x008000000a0a7824 */ /* 0x000fe400078e00ff */
[----:B0-----:R-:W-:-:S04]  /*01b0*/  IMAD.WIDE R2, R11, 0x4, R8 ;  /* 0x000000040b027825 */ /* 0x001fc800078e0208 */
[----:B-1----:R-:W-:-:S05]  /*01c0*/  FMUL R7, R10, R13 ;  /* 0x0000000d0a077220 */ /* 0x002fca0000400000 */
[----:B------:R1:W-:Y:S02]  /*01d0*/  STG.E desc[UR4][R2.64], R7 ;  /* 0x0000000702007986 */ /* 0x0003e4000c101904 */
.L_x_1:
[----:B0-----:R-:W-:Y:S05]  /*01e0*/  BSYNC.RECONVERGENT B0 ;  /* 0x0000000000007941 */ /* 0x001fea0003800200 */
.L_x_0:
[----:B------:R-:W-:Y:S06]  /*01f0*/  BAR.SYNC.DEFER_BLOCKING 0x0 ;  /* 0x0000000000007b1d */ /* 0x000fec0000010000 */
[----:B-1----:R-:W2:Y:S02]  /*0200*/  LDG.E R7, desc[UR4][R4.64] ;  /* 0x0000000404077981 */ /* 0x002ea4000c1e1900 */
[----:B------:R-:W2:Y:S02]  /*0210*/  LDC.64 R2, c[0x4][RZ] ;  /* 0x01000000ff027b82 */ /* 0x000ea40000000a00 */
[----:B--2---:R0:W-:Y:S06]  /*0220*/  REDG.E.ADD.F32.FTZ.RN.STRONG.GPU desc[UR4][R2.64], R7 ;  /* 0x00000007020079a6 */ /* 0x0041ec000c12f304 */
[----:B------:R-:W-:Y:S06]  /*0230*/  BAR.SYNC.DEFER_BLOCKING 0x0 ;  /* 0x0000000000007b1d */ /* 0x000fec0000010000 */
[----:B------:R-:W-:Y:S05]  /*0240*/  @P0 EXIT ;  /* 0x000000000000094d */ /* 0x000fea0003800000 */
[----:B0-----:R-:W2:Y:S04]  /*0250*/  LDG.E R3, desc[UR4][R2.64] ;  /* 0x0000000402037981 */ /* 0x001ea8000c1e1900 */
[----:B------:R-:W3:Y:S01]  /*0260*/  LDG.E R0, desc[UR4][R4.64] ;  /* 0x0000000404007981 */ /* 0x000ee2000c1e1900 */
[----:B------:R-:W-:Y:S01]  /*0270*/  BSSY.RECONVERGENT B0, `(.L_x_2) ;  /* 0x000000c000007945 */ /* 0x000fe20003800200 */
[----:B--2---:R-:W0:Y:S08]  /*0280*/  MUFU.RCP R6, R3 ;  /* 0x0000000300067308 */ /* 0x004e300000001000 */
[----:B---3--:R-:W1:Y:S01]  /*0290*/  FCHK P0, R0, R3 ;  /* 0x0000000300007302 */ /* 0x008e620000000000 */
[----:B0-----:R-:W-:-:S04]  /*02a0*/  FFMA R7, -R3, R6, 1 ;  /* 0x3f80000003077423 */ /* 0x001fc80000000106 */
[----:B------:R-:W-:-:S04]  /*02b0*/  FFMA R7, R6, R7, R6 ;  /* 0x0000000706077223 */ /* 0x000fc80000000006 */
[----:B------:R-:W-:-:S04]  /*02c0*/  FFMA R6, R0, R7, RZ ;  /* 0x0000000700067223 */ /* 0x000fc800000000ff */
[----:B------:R-:W-:-:S04]  /*02d0*/  FFMA R8, -R3, R6, R0 ;  /* 0x0000000603087223 */ /* 0x000fc80000000100 */
[----:B------:R-:W-:Y:S01]  /*02e0*/  FFMA R7, R7, R8, R6 ;  /* 0x0000000807077223 */ /* 0x000fe20000000006 */
[----:B-1----:R-:W-:Y:S06]  /*02f0*/  @!P0 BRA `(.L_x_3) ;  /* 0x00000000000c8947 */ /* 0x002fec0003800000 */
[----:B------:R-:W-:-:S07]  /*0300*/  MOV R2, 0x320 ;  /* 0x0000032000027802 */ /* 0x000fce0000000f00 */
[----:B------:R-:W-:Y:S05]  /*0310*/  CALL.REL.NOINC `($__internal_0_$__cuda_sm3x_div_rn_noftz_f32_slowpath) ;  /* 0x0000000000107944 */ /* 0x000fea0003c00000 */
[----:B------:R-:W-:-:S07]  /*0320*/  IMAD.MOV.U32 R7, RZ, RZ, R0 ;  /* 0x000000ffff077224 */ /* 0x000fce00078e0000 */
.L_x_3:
[----:B------:R-:W-:Y:S05]  /*0330*/  BSYNC.RECONVERGENT B0 ;  /* 0x0000000000007941 */ /* 0x000fea0003800200 */
.L_x_2:
[----:B------:R-:W-:Y:S01]  /*0340*/  STG.E desc[UR4][R4.64], R7 ;  /* 0x0000000704007986 */ /* 0x000fe2000c101904 */
[----:B------:R-:W-:Y:S05]  /*0350*/  EXIT ;  /* 0x000000000000794d */ /* 0x000fea0003800000 */
        .weak           $__internal_0_$__cuda_sm3x_div_rn_noftz_f32_slowpath
        .type           $__internal_0_$__cuda_sm3x_div_rn_noftz_f32_slowpath,@function
        .size           $__internal_0_$__cuda_sm3x_div_rn_noftz_f32_slowpath,(.L_x_24 - $__internal_0_$__cuda_sm3x_div_rn_noftz_f32_slowpath)
$__internal_0_$__cuda_sm3x_div_rn_noftz_f32_slowpath:
[----:B------:R-:W-:Y:S01]  /*0360*/  SHF.R.U32.HI R7, RZ, 0x17, R3 ;  /* 0x00000017ff077819 */ /* 0x000fe20000011603 */
[----:B------:R-:W-:Y:S01]  /*0370*/  BSSY.RECONVERGENT B1, `(.L_x_4) ;  /* 0x0000064000017945 */ /* 0x000fe20003800200 */
[--C-:B------:R-:W-:Y:S01]  /*0380*/  SHF.R.U32.HI R6, RZ, 0x17, R0.reuse ;  /* 0x00000017ff067819 */ /* 0x100fe20000011600 */
[----:B------:R-:W-:Y:S01]  /*0390*/  IMAD.MOV.U32 R8, RZ, RZ, R0 ;  /* 0x000000ffff087224 */ /* 0x000fe200078e0000 */
[----:B------:R-:W-:Y:S02]  /*03a0*/  LOP3.LUT R7, R7, 0xff, RZ, 0xc0, !PT ;  /* 0x000000ff07077812 */ /* 0x000fe400078ec0ff */
[----:B------:R-:W-:Y:S02]  /*03b0*/  LOP3.LUT R6, R6, 0xff, RZ, 0xc0, !PT ;  /* 0x000000ff06067812 */ /* 0x000fe400078ec0ff */
[----:B------:R-:W-:Y:S01]  /*03c0*/  MOV R9, R3 ;  /* 0x0000000300097202 */ /* 0x000fe20000000f00 */
[----:B------:R-:W-:Y:S02]  /*03d0*/  VIADD R12, R7, 0xffffffff ;  /* 0xffffffff070c7836 */ /* 0x000fe40000000000 */
[----:B------:R-:W-:-:S03]  /*03e0*/  VIADD R11, R6, 0xffffffff ;  /* 0xffffffff060b7836 */ /* 0x000fc60000000000 */
[----:B------:R-:W-:-:S04]  /*03f0*/  ISETP.GT.U32.AND P0, PT, R12, 0xfd, PT ;  /* 0x000000fd0c00780c */ /* 0x000fc80003f04070 */
[----:B------:R-:W-:-:S13]  /*0400*/  ISETP.GT.U32.OR P0, PT, R11, 0xfd, P0 ;  /* 0x000000fd0b00780c */ /* 0x000fda0000704470 */
[----:B------:R-:W-:Y:S01]  /*0410*/  @!P0 IMAD.MOV.U32 R10, RZ, RZ, RZ ;  /* 0x000000ffff0a8224 */ /* 0x000fe200078e00ff */
[----:B------:R-:W-:Y:S06]  /*0420*/  @!P0 BRA `(.L_x_5) ;  /* 0x00000000005c8947 */ /* 0x000fec0003800000 */
[----:B------:R-:W-:Y:S02]  /*0430*/  FSETP.GTU.FTZ.AND P0, PT, |R0|, +INF , PT ;  /* 0x7f8000000000780b */ /* 0x000fe40003f1c200 */
[----:B------:R-:W-:-:S04]  /*0440*/  FSETP.GTU.FTZ.AND P1, PT, |R3|, +INF , PT ;  /* 0x7f8000000300780b */ /* 0x000fc80003f3c200 */
[----:B------:R-:W-:-:S13]  /*0450*/  PLOP3.LUT P0, PT, P0, P1, PT, 0xf8, 0x8f ;  /* 0x00000000008f781c */ /* 0x000fda0000703f70 */
[----:B------:R-:W-:Y:S05]  /*0460*/  @P0 BRA `(.L_x_6) ;  /* 0x00000004004c0947 */ /* 0x000fea0003800000 */
[----:B------:R-:W-:-:S13]  /*0470*/  LOP3.LUT P0, RZ, R9, 0x7fffffff, R8, 0xc8, !PT ;  /* 0x7fffffff09ff7812 */ /* 0x000fda000780c808 */
[----:B------:R-:W-:Y:S05]  /*0480*/  @!P0 BRA `(.L_x_7) ;  /* 0x00000004003c8947 */ /* 0x000fea0003800000 */
[C---:B------:R-:W-:Y:S02]  /*0490*/  FSETP.NEU.FTZ.AND P2, PT, |R0|.reuse, +INF , PT ;  /* 0x7f8000000000780b */ /* 0x040fe40003f5d200 */
[----:B------:R-:W-:Y:S02]  /*04a0*/  FSETP.NEU.FTZ.AND P1, PT, |R3|, +INF , PT ;  /* 0x7f8000000300780b */ /* 0x000fe40003f3d200 */
[----:B------:R-:W-:-:S11]  /*04b0*/  FSETP.NEU.FTZ.AND P0, PT, |R0|, +INF , PT ;  /* 0x7f8000000000780b */ /* 0x000fd60003f1d200 */
[----:B------:R-:W-:Y:S05]  /*04c0*/  @!P1 BRA !P2, `(.L_x_7) ;  /* 0x00000004002c9947 */ /* 0x000fea0005000000 */
[----:B------:R-:W-:-:S04]  /*04d0*/  LOP3.LUT P2, RZ, R8, 0x7fffffff, RZ, 0xc0, !PT ;  /* 0x7fffffff08ff7812 */ /* 0x000fc8000784c0ff */
[----:B------:R-:W-:-:S13]  /*04e0*/  PLOP3.LUT P1, PT, P1, P2, PT, 0x2f, 0xf2 ;  /* 0x0000000000f2781c */ /* 0x000fda0000f24577 */
[----:B------:R-:W-:Y:S05]  /*04f0*/  @P1 BRA `(.L_x_8) ;  /* 0x0000000400181947 */ /* 0x000fea0003800000 */
[----:B------:R-:W-:-:S04]  /*0500*/  LOP3.LUT P1, RZ, R9, 0x7fffffff, RZ, 0xc0, !PT ;  /* 0x7fffffff09ff7812 */ /* 0x000fc8000782c0ff */
[----:B------:R-:W-:-:S13]  /*0510*/  PLOP3.LUT P0, PT, P0, P1, PT, 0x2f, 0xf2 ;  /* 0x0000000000f2781c */ /* 0x000fda0000702577 */
[----:B------:R-:W-:Y:S05]  /*0520*/  @P0 BRA `(.L_x_9) ;  /* 0x0000000400000947 */ /* 0x000fea0003800000 */
[----:B------:R-:W-:Y:S02]  /*0530*/  ISETP.GE.AND P0, PT, R11, RZ, PT ;  /* 0x000000ff0b00720c */ /* 0x000fe40003f06270 */
[----:B------:R-:W-:-:S11]  /*0540*/  ISETP.GE.AND P1, PT, R12, RZ, PT ;  /* 0x000000ff0c00720c */ /* 0x000fd60003f26270 */
[----:B------:R-:W-:Y:S02]  /*0550*/  @P0 IMAD.MOV.U32 R10, RZ, RZ, RZ ;  /* 0x000000ffff0a0224 */ /* 0x000fe400078e00ff */
[----:B------:R-:W-:Y:S01]  /*0560*/  @!P0 FFMA R8, R0, 1.84467440737095516160e+19, RZ ;  /* 0x5f80000000088823 */ /* 0x000fe200000000ff */
[----:B------:R-:W-:Y:S02]  /*0570*/  @!P0 IMAD.MOV.U32 R10, RZ, RZ, -0x40 ;  /* 0xffffffc0ff0a8424 */ /* 0x000fe400078e00ff */
[----:B------:R-:W-:Y:S02]  /*0580*/  @!P1 FFMA R9, R3, 1.84467440737095516160e+19, RZ ;  /* 0x5f80000003099823 */ /* 0x000fe400000000ff */
[----:B------:R-:W-:-:S07]  /*0590*/  @!P1 VIADD R10, R10, 0x40 ;  /* 0x000000400a0a9836 */ /* 0x000fce0000000000 */
.L_x_5:
[----:B------:R-:W-:Y:S01]  /*05a0*/  LEA R0, R7, 0xc0800000, 0x17 ;  /* 0xc080000007007811 */ /* 0x000fe200078eb8ff */
[----:B------:R-:W-:Y:S01]  /*05b0*/  BSSY.RECONVERGENT B2, `(.L_x_10) ;  /* 0x0000036000027945 */ /* 0x000fe20003800200 */
[----:B------:R-:W-:-:S03]  /*05c0*/  IADD3 R6, PT, PT, R6, -0x7f, RZ ;  /* 0xffffff8106067810 */ /* 0x000fc60007ffe0ff */
[----:B------:R-:W-:Y:S01]  /*05d0*/  IMAD.IADD R9, R9, 0x1, -R0 ;  /* 0x0000000109097824 */ /* 0x000fe200078e0a00 */
[C---:B------:R-:W-:Y:S01]  /*05e0*/  IADD3 R7, PT, PT, R6.reuse, 0x7f, -R7 ;  /* 0x0000007f06077810 */ /* 0x040fe20007ffe807 */
[----:B------:R-:W-:Y:S02]  /*05f0*/  IMAD R0, R6, -0x800000, R8 ;  /* 0xff80000006007824 */ /* 0x000fe400078e0208 */
[----:B------:R-:W0:Y:S01]  /*0600*/  MUFU.RCP R3, R9 ;  /* 0x0000000900037308 */ /* 0x000e220000001000 */
[----:B------:R-:W-:Y:S01]  /*0610*/  FADD.FTZ R11, -R9, -RZ ;  /* 0x800000ff090b7221 */ /* 0x000fe20000010100 */
[----:B------:R-:W-:-:S03]  /*0620*/  IMAD.IADD R7, R7, 0x1, R10 ;  /* 0x0000000107077824 */ /* 0x000fc600078e020a */
[----:B0-----:R-:W-:-:S04]  /*0630*/  FFMA R12, R3, R11, 1 ;  /* 0x3f800000030c7423 */ /* 0x001fc8000000000b */
[----:B------:R-:W-:-:S04]  /*0640*/  FFMA R12, R3, R12, R3 ;  /* 0x0000000c030c7223 */ /* 0x000fc80000000003 */
[----:B------:R-:W-:-:S04]  /*0650*/  FFMA R3, R0, R12, RZ ;  /* 0x0000000c00037223 */ /* 0x000fc800000000ff */
[----:B------:R-:W-:-:S04]  /*0660*/  FFMA R8, R11, R3, R0 ;  /* 0x000000030b087223 */ /* 0x000fc80000000000 */
[----:B------:R-:W-:-:S04]  /*0670*/  FFMA R13, R12, R8, R3 ;  /* 0x000000080c0d7223 */ /* 0x000fc80000000003 */
[----:B------:R-:W-:-:S04]  /*0680*/  FFMA R8, R11, R13, R0 ;  /* 0x0000000d0b087223 */ /* 0x000fc80000000000 */
[----:B------:R-:W-:-:S05]  /*0690*/  FFMA R0, R12, R8, R13 ;  /* 0x000000080c007223 */ /* 0x000fca000000000d */
[----:B------:R-:W-:-:S04]  /*06a0*/  SHF.R.U32.HI R3, RZ, 0x17, R0 ;  /* 0x00000017ff037819 */ /* 0x000fc80000011600 */
[----:B------:R-:W-:-:S05]  /*06b0*/  LOP3.LUT R3, R3, 0xff, RZ, 0xc0, !PT ;  /* 0x000000ff03037812 */ /* 0x000fca00078ec0ff */
[----:B------:R-:W-:-:S04]  /*06c0*/  IMAD.IADD R9, R3, 0x1, R7 ;  /* 0x0000000103097824 */ /* 0x000fc800078e0207 */
[----:B------:R-:W-:-:S05]  /*06d0*/  VIADD R3, R9, 0xffffffff ;  /* 0xffffffff09037836 */ /* 0x000fca0000000000 */
[----:B------:R-:W-:-:S13]  /*06e0*/  ISETP.GE.U32.AND P0, PT, R3, 0xfe, PT ;  /* 0x000000fe0300780c */ /* 0x000fda0003f06070 */
[----:B------:R-:W-:Y:S05]  /*06f0*/  @!P0 BRA `(.L_x_11) ;  /* 0x0000000000808947 */ /* 0x000fea0003800000 */
[----:B------:R-:W-:-:S13]  /*0700*/  ISETP.GT.AND P0, PT, R9, 0xfe, PT ;  /* 0x000000fe0900780c */ /* 0x000fda0003f04270 */
[----:B------:R-:W-:Y:S05]  /*0710*/  @P0 BRA `(.L_x_12) ;  /* 0x00000000006c0947 */ /* 0x000fea0003800000 */
[----:B------:R-:W-:-:S13]  /*0720*/  ISETP.GE.AND P0, PT, R9, 0x1, PT ;  /* 0x000000010900780c */ /* 0x000fda0003f06270 */
[----:B------:R-:W-:Y:S05]  /*0730*/  @P0 BRA `(.L_x_13) ;  /* 0x0000000000740947 */ /* 0x000fea0003800000 */
[----:B------:R-:W-:Y:S02]  /*0740*/  ISETP.GE.AND P0, PT, R9, -0x18, PT ;  /* 0xffffffe80900780c */ /* 0x000fe40003f06270 */
[----:B------:R-:W-:-:S11]  /*0750*/  LOP3.LUT R0, R0, 0x80000000, RZ, 0xc0, !PT ;  /* 0x8000000000007812 */ /* 0x000fd600078ec0ff */
[----:B------:R-:W-:Y:S05]  /*0760*/  @!P0 BRA `(.L_x_13) ;  /* 0x0000000000688947 */ /* 0x000fea0003800000 */
[CCC-:B------:R-:W-:Y:S01]  /*0770*/  FFMA.RZ R3, R12.reuse, R8.reuse, R13.reuse ;  /* 0x000000080c037223 */ /* 0x1c0fe2000000c00d */
[CCC-:B------:R-:W-:Y:S01]  /*0780*/  FFMA.RM R6, R12.reuse, R8.reuse, R13.reuse ;  /* 0x000000080c067223 */ /* 0x1c0fe2000000400d */
[C---:B------:R-:W-:Y:S02]  /*0790*/  ISETP.NE.AND P2, PT, R9.reuse, RZ, PT ;  /* 0x000000ff0900720c */ /* 0x040fe40003f45270 */
[----:B------:R-:W-:Y:S02]  /*07a0*/  ISETP.NE.AND P1, PT, R9, RZ, PT ;  /* 0x000000ff0900720c */ /* 0x000fe40003f25270 */
[----:B------:R-:W-:Y:S01]  /*07b0*/  LOP3.LUT R7, R3, 0x7fffff, RZ, 0xc0, !PT ;  /* 0x007fffff03077812 */ /* 0x000fe200078ec0ff */
[----:B------:R-:W-:Y:S01]  /*07c0*/  FFMA.RP R3, R12, R8, R13 ;  /* 0x000000080c037223 */ /* 0x000fe2000000800d */
[C---:B------:R-:W-:Y:S01]  /*07d0*/  VIADD R8, R9.reuse, 0x20 ;  /* 0x0000002009087836 */ /* 0x040fe20000000000 */
[----:B------:R-:W-:Y:S02]  /*07e0*/  IADD3 R9, PT, PT, -R9, RZ, RZ ;  /* 0x000000ff09097210 */ /* 0x000fe40007ffe1ff */
[----:B------:R-:W-:-:S02]  /*07f0*/  LOP3.LUT R7, R7, 0x800000, RZ, 0xfc, !PT ;  /* 0x0080000007077812 */ /* 0x000fc400078efcff */
[----:B------:R-:W-:Y:S02]  /*0800*/  FSETP.NEU.FTZ.AND P0, PT, R3, R6, PT ;  /* 0x000000060300720b */ /* 0x000fe40003f1d000 */
[----:B------:R-:W-:Y:S02]  /*0810*/  SHF.L.U32 R8, R7, R8, RZ ;  /* 0x0000000807087219 */ /* 0x000fe400000006ff */
[----:B------:R-:W-:Y:S02]  /*0820*/  SEL R6, R9, RZ, P2 ;  /* 0x000000ff09067207 */ /* 0x000fe40001000000 */
[----:B------:R-:W-:Y:S02]  /*0830*/  ISETP.NE.AND P1, PT, R8, RZ, P1 ;  /* 0x000000ff0800720c */ /* 0x000fe40000f25270 */
[----:B------:R-:W-:Y:S02]  /*0840*/  SHF.R.U32.HI R6, RZ, R6, R7 ;  /* 0x00000006ff067219 */ /* 0x000fe40000011607 */
[----:B------:R-:W-:-:S02]  /*0850*/  PLOP3.LUT P0, PT, P0, P1, PT, 0xf8, 0x8f ;  /* 0x00000000008f781c */ /* 0x000fc40000703f70 */
[----:B------:R-:W-:Y:S02]  /*0860*/  SHF.R.U32.HI R8, RZ, 0x1, R6 ;  /* 0x00000001ff087819 */ /* 0x000fe40000011606 */
[----:B------:R-:W-:-:S04]  /*0870*/  SEL R3, RZ, 0x1, !P0 ;  /* 0x00000001ff037807 */ /* 0x000fc80004000000 */
[----:B------:R-:W-:-:S04]  /*0880*/  LOP3.LUT R3, R3, 0x1, R8, 0xf8, !PT ;  /* 0x0000000103037812 */ /* 0x000fc800078ef808 */
[----:B------:R-:W-:-:S05]  /*0890*/  LOP3.LUT R3, R3, R6, RZ, 0xc0, !PT ;  /* 0x0000000603037212 */ /* 0x000fca00078ec0ff */
[----:B------:R-:W-:-:S05]  /*08a0*/  IMAD.IADD R3, R8, 0x1, R3 ;  /* 0x0000000108037824 */ /* 0x000fca00078e0203 */
[----:B------:R-:W-:Y:S01]  /*08b0*/  LOP3.LUT R0, R3, R0, RZ, 0xfc, !PT ;  /* 0x0000000003007212 */ /* 0x000fe200078efcff */
[----:B------:R-:W-:Y:S06]  /*08c0*/  BRA `(.L_x_13) ;  /* 0x0000000000107947 */ /* 0x000fec0003800000 */
.L_x_12:
[----:B------:R-:W-:-:S04]  /*08d0*/  LOP3.LUT R0, R0, 0x80000000, RZ, 0xc0, !PT ;  /* 0x8000000000007812 */ /* 0x000fc800078ec0ff */
[----:B------:R-:W-:Y:S01]  /*08e0*/  LOP3.LUT R0, R0, 0x7f800000, RZ, 0xfc, !PT ;  /* 0x7f80000000007812 */ /* 0x000fe200078efcff */
[----:B------:R-:W-:Y:S06]  /*08f0*/  BRA `(.L_x_13) ;  /* 0x0000000000047947 */ /* 0x000fec0003800000 */
.L_x_11:
[----:B------:R-:W-:-:S07]  /*0900*/  IMAD R0, R7, 0x800000, R0 ;  /* 0x0080000007007824 */ /* 0x000fce00078e0200 */
.L_x_13:
[----:B------:R-:W-:Y:S05]  /*0910*/  BSYNC.RECONVERGENT B2 ;  /* 0x0000000000027941 */ /* 0x000fea0003800200 */
.L_x_10:
[----:B------:R-:W-:Y:S05]  /*0920*/  BRA `(.L_x_14) ;  /* 0x0000000000207947 */ /* 0x000fea0003800000 */
.L_x_9:
[----:B------:R-:W-:-:S04]  /*0930*/  LOP3.LUT R0, R9, 0x80000000, R8, 0x48, !PT ;  /* 0x8000000009007812 */ /* 0x000fc800078e4808 */
[----:B------:R-:W-:Y:S01]  /*0940*/  LOP3.LUT R0, R0, 0x7f800000, RZ, 0xfc, !PT ;  /* 0x7f80000000007812 */ /* 0x000fe200078efcff */
[----:B------:R-:W-:Y:S06]  /*0950*/  BRA `(.L_x_14) ;  /* 0x0000000000147947 */ /* 0x000fec0003800000 */
.L_x_8:
[----:B------:R-:W-:Y:S01]  /*0960*/  LOP3.LUT R0, R9, 0x80000000, R8, 0x48, !PT ;  /* 0x8000000009007812 */ /* 0x000fe200078e4808 */
[----:B------:R-:W-:Y:S06]  /*0970*/  BRA `(.L_x_14) ;  /* 0x00000000000c7947 */ /* 0x000fec0003800000 */
.L_x_7:
[----:B------:R-:W0:Y:S01]  /*0980*/  MUFU.RSQ R0, -QNAN ;  /* 0xffc0000000007908 */ /* 0x000e220000001400 */
[----:B------:R-:W-:Y:S05]  /*0990*/  BRA `(.L_x_14) ;  /* 0x0000000000047947 */ /* 0x000fea0003800000 */
.L_x_6:
[----:B------:R-:W-:-:S07]  /*09a0*/  FADD.FTZ R0, R0, R3 ;  /* 0x0000000300007221 */ /* 0x000fce0000010000 */
.L_x_14:
[----:B------:R-:W-:Y:S05]  /*09b0*/  BSYNC.RECONVERGENT B1 ;  /* 0x0000000000017941 */ /* 0x000fea0003800200 */
.L_x_4:
[----:B------:R-:W-:-:S04]  /*09c0*/  IMAD.MOV.U32 R3, RZ, RZ, 0x0 ;  /* 0x00000000ff037424 */ /* 0x000fc800078e00ff */
[----:B0-----:R-:W-:Y:S05]  /*09d0*/  RET.REL.NODEC R2 `(_Z8exponentPfPKfS_) ;  /* 0xfffffff402887950 */ /* 0x001fea0003c3ffff */
.L_x_15:
[----:B------:R-:W-:-:S00]  /*09e0*/  BRA `(.L_x_15) ;  /* 0xfffffffc00fc7947 */ /* 0x000fc0000383ffff */
[----:B------:R-:W-:-:S00]  /*09f0*/  NOP ;  /* 0x0000000000007918 */ /* 0x000fc00000000000 */
        /* <DEDUP_REMOVED lines=8> */
.L_x_24:


//--------------------- .text._Z5max_nPfPKf       --------------------------
	.section	.text._Z5max_nPfPKf,"ax",@progbits
	.align	128
        .global         _Z5max_nPfPKf
        .type           _Z5max_nPfPKf,@function
        .size           _Z5max_nPfPKf,(.L_x_26 - _Z5max_nPfPKf)
        .other          _Z5max_nPfPKf,@"STO_CUDA_ENTRY STV_DEFAULT"
_Z5max_nPfPKf:
.text._Z5max_nPfPKf:
[----:B------:R-:W-:Y:S08]  /*0000*/  LDC R1, c[0x0][0x37c] ;  /* 0x0000df00ff017b82 */ /* 0x000ff00000000800 */
[----:B------:R-:W0:Y:S01]  /*0010*/  LDC R0, c[0x0][0x360] ;  /* 0x0000d800ff007b82 */ /* 0x000e220000000800 */
[----:B------:R-:W1:Y:S01]  /*0020*/  S2R R5, SR_TID.X ;  /* 0x0000000000057919 */ /* 0x000e620000002100 */
[----:B------:R-:W2:Y:S01]  /*0030*/  LDCU.64 UR6, c[0x0][0x358] ;  /* 0x00006b00ff0677ac */ /* 0x000ea20008000a00 */
[----:B------:R-:W-:Y:S05]  /*0040*/  BSSY.RECONVERGENT B0, `(.L_x_16) ;  /* 0x0000027000007945 */ /* 0x000fea0003800200 */
[----:B------:R-:W-:Y:S06]  /*0050*/  BAR.SYNC.DEFER_BLOCKING 0x0 ;  /* 0x0000000000007b1d */ /* 0x000fec0000010000 */
[----:B0-----:R-:W0:Y:S01]  /*0060*/  I2F.U32.RP R4, R0 ;  /* 0x0000000000047306 */ /* 0x001e220000209000 */
[----:B------:R-:W-:-:S07]  /*0070*/  ISETP.NE.U32.AND P2, PT, R0, RZ, PT ;  /* 0x000000ff0000720c */ /* 0x000fce0003f45070 */
[----:B0-----:R-:W0:Y:S02]  /*0080*/  MUFU.RCP R4, R4 ;  /* 0x0000000400047308 */ /* 0x001e240000001000 */
[----:B0-----:R-:W-:-:S06]  /*0090*/  VIADD R2, R4, 0xffffffe ;  /* 0x0ffffffe04027836 */ /* 0x001fcc0000000000 */
[----:B------:R0:W3:Y:S02]  /*00a0*/  F2I.FTZ.U32.TRUNC.NTZ R3, R2 ;  /* 0x0000000200037305 */ /* 0x0000e4000021f000 */
[----:B0-----:R-:W-:Y:S02]  /*00b0*/  IMAD.MOV.U32 R2, RZ, RZ, RZ ;  /* 0x000000ffff027224 */ /* 0x001fe400078e00ff */
[----:B---3--:R-:W-:-:S04]  /*00c0*/  IMAD.MOV R7, RZ, RZ, -R3 ;  /* 0x000000ffff077224 */ /* 0x008fc800078e0a03 */
[----:B------:R-:W-:-:S04]  /*00d0*/  IMAD R7, R7, R0, RZ ;  /* 0x0000000007077224 */ /* 0x000fc800078e02ff */
[----:B------:R-:W-:Y:S01]  /*00e0*/  IMAD.HI.U32 R6, R3, R7, R2 ;  /* 0x0000000703067227 */ /* 0x000fe200078e0002 */
[----:B-1----:R-:W-:-:S03]  /*00f0*/  IADD3 R3, PT, PT, -R5, 0x3b9ac9ff, -R0 ;  /* 0x3b9ac9ff05037810 */ /* 0x002fc60007ffe900 */
[----:B------:R-:W-:Y:S02]  /*0100*/  IMAD.MOV.U32 R7, RZ, RZ, R5 ;  /* 0x000000ffff077224 */ /* 0x000fe400078e0005 */
[----:B------:R-:W-:-:S05]  /*0110*/  IMAD.HI.U32 R6, R6, R3, RZ ;  /* 0x0000000306067227 */ /* 0x000fca00078e00ff */
[----:B------:R-:W-:-:S05]  /*0120*/  IADD3 R4, PT, PT, -R6, RZ, RZ ;  /* 0x000000ff06047210 */ /* 0x000fca0007ffe1ff */
[----:B------:R-:W-:Y:S01]  /*0130*/  IMAD R3, R0, R4, R3 ;  /* 0x0000000400037224 */ /* 0x000fe200078e0203 */
[----:B------:R-:W-:-:S04]  /*0140*/  MOV R4, 0xff7fffff ;  /* 0xff7fffff00047802 */ /* 0x000fc80000000f00 */
[----:B------:R-:W-:-:S13]  /*0150*/  ISETP.GE.U32.AND P0, PT, R3, R0, PT ;  /* 0x000000000300720c */ /* 0x000fda0003f06070 */
[----:B------:R-:W-:Y:S02]  /*0160*/  @P0 IMAD.IADD R3, R3, 0x1, -R0 ;  /* 0x0000000103030824 */ /* 0x000fe400078e0a00 */
[----:B------:R-:W-:-:S03]  /*0170*/  @P0 VIADD R6, R6, 0x1 ;  /* 0x0000000106060836 */ /* 0x000fc60000000000 */
[-C--:B------:R-:W-:Y:S02]  /*0180*/  ISETP.GE.U32.AND P1, PT, R3, R0.reuse, PT ;  /* 0x000000000300720c */ /* 0x080fe40003f26070 */
[----:B------:R-:W0:Y:S11]  /*0190*/  LDC.64 R2, c[0x0][0x388] ;  /* 0x0000e200ff027b82 */ /* 0x000e360000000a00 */
[----:B------:R-:W-:Y:S01]  /*01a0*/  @P1 VIADD R6, R6, 0x1 ;  /* 0x0000000106061836 */ /* 0x000fe20000000000 */
[----:B------:R-:W-:-:S04]  /*01b0*/  @!P2 LOP3.LUT R6, RZ, R0, RZ, 0x33, !PT ;  /* 0x00000000ff06a212 */ /* 0x000fc800078e33ff */
[----:B------:R-:W-:-:S04]  /*01c0*/  LOP3.LUT R6, R6, 0x3, RZ, 0xc0, !PT ;  /* 0x0000000306067812 */ /* 0x000fc800078ec0ff */
[----:B------:R-:W-:-:S13]  /*01d0*/  ISETP.NE.AND P0, PT, R6, 0x2, PT ;  /* 0x000000020600780c */ /* 0x000fda0003f05270 */
[----:B--2---:R-:W-:Y:S05]  /*01e0*/  @!P0 BRA `(.L_x_17) ;  /* 0x0000000000308947 */ /* 0x004fea0003800000 */
[----:B------:R-:W1:Y:S01]  /*01f0*/  LDC.64 R10, c[0x0][0x388] ;  /* 0x0000e200ff0a7b82 */ /* 0x000e620000000a00 */
[----:B------:R-:W-:Y:S01]  /*0200*/  IMAD.MOV.U32 R13, RZ, RZ, RZ ;  /* 0x000000ffff0d7224 */ /* 0x000fe200078e00ff */
[----:B------:R-:W-:Y:S01]  /*0210*/  MOV R4, 0xff7fffff ;  /* 0xff7fffff00047802 */ /* 0x000fe20000000f00 */
[----:B------:R-:W-:-:S07]  /*0220*/  IMAD.MOV.U32 R7, RZ, RZ, R5 ;  /* 0x000000ffff077224 */ /* 0x000fce00078e0005 */
.L_x_18:
[----:B-1----:R-:W-:-:S06]  /*0230*/  IMAD.WIDE.U32 R8, R7, 0x4, R10 ;  /* 0x0000000407087825 */ /* 0x002fcc00078e000a */
[----:B------:R-:W2:Y:S01]  /*0240*/  LDG.E R9, desc[UR6][R8.64] ;  /* 0x0000000608097981 */ /* 0x000ea2000c1e1900 */
[----:B------:R-:W-:Y:S01]  /*0250*/  VIADD R13, R13, 0x1 ;  /* 0x000000010d0d7836 */ /* 0x000fe20000000000 */
[----:B------:R-:W-:-:S04]  /*0260*/  IADD3 R7, PT, PT, R0, R7, RZ ;  /* 0x0000000700077210 */ /* 0x000fc80007ffe0ff */
[----:B------:R-:W-:-:S04]  /*0270*/  LOP3.LUT R12, R6, R13, RZ, 0x3c, !PT ;  /* 0x0000000d060c7212 */ /* 0x000fc800078e3cff */
[----:B------:R-:W-:Y:S02]  /*0280*/  ISETP.NE.AND P0, PT, R12, 0x2, PT ;  /* 0x000000020c00780c */ /* 0x000fe40003f05270 */
[----:B--2---:R-:W-:-:S11]  /*0290*/  FMNMX R4, R9, R4, !PT ;  /* 0x0000000409047209 */ /* 0x004fd60007800000 */
[----:B------:R-:W-:Y:S05]  /*02a0*/  @P0 BRA `(.L_x_18) ;  /* 0xfffffffc00e00947 */ /* 0x000fea000383ffff */
.L_x_17:
[----:B------:R-:W-:Y:S05]  /*02b0*/  BSYNC.RECONVERGENT B0 ;  /* 0x0000000000007941 */ /* 0x000fea0003800200 */
.L_x_16:
[----:B------:R-:W-:Y:S01]  /*02c0*/  BSSY.RECONVERGENT B0, `(.L_x_19) ;  /* 0x0000015000007945 */ /* 0x000fe20003800200 */
[C-C-:B------:R-:W-:Y:S02]  /*02d0*/  IMAD R17, R0.reuse, 0x2, R7.reuse ;  /* 0x0000000200117824 */ /* 0x140fe400078e0207 */
[C-C-:B------:R-:W-:Y:S02]  /*02e0*/  IMAD R19, R0.reuse, 0x3, R7.reuse ;  /* 0x0000000300137824 */ /* 0x140fe400078e0207 */
[----:B------:R-:W-:-:S07]  /*02f0*/  IMAD.IADD R21, R0, 0x1, R7 ;  /* 0x0000000100157824 */ /* 0x000fce00078e0207 */
.L_x_20:
[----:B0-----:R-:W-:-:S04]  /*0300*/  IMAD.WIDE.U32 R14, R7, 0x4, R2 ;  /* 0x00000004070e7825 */ /* 0x001fc800078e0002 */
[--C-:B------:R-:W-:Y:S02]  /*0310*/  IMAD.WIDE.U32 R8, R21, 0x4, R2.reuse ;  /* 0x0000000415087825 */ /* 0x100fe400078e0002 */
[----:B------:R-:W2:Y:S02]  /*0320*/  LDG.E R15, desc[UR6][R14.64] ;  /* 0x000000060e0f7981 */ /* 0x000ea4000c1e1900 */
[--C-:B------:R-:W-:Y:S02]  /*0330*/  IMAD.WIDE.U32 R10, R17, 0x4, R2.reuse ;  /* 0x00000004110a7825 */ /* 0x100fe400078e0002 */
[----:B------:R-:W2:Y:S02]  /*0340*/  LDG.E R8, desc[UR6][R8.64] ;  /* 0x0000000608087981 */ /* 0x000ea4000c1e1900 */
[----:B------:R-:W-:Y:S02]  /*0350*/  IMAD.WIDE.U32 R12, R19, 0x4, R2 ;  /* 0x00000004130c7825 */ /* 0x000fe400078e0002 */
[----:B------:R-:W3:Y:S04]  /*0360*/  LDG.E R11, desc[UR6][R10.64] ;  /* 0x000000060a0b7981 */ /* 0x000ee8000c1e1900 */
[----:B------:R-:W3:Y:S01]  /*0370*/  LDG.E R12, desc[UR6][R12.64] ;  /* 0x000000060c0c7981 */ /* 0x000ee2000c1e1900 */
[----:B------:R-:W-:-:S04]  /*0380*/  IADD3 R7, PT, PT, R0, R7, R0 ;  /* 0x0000000700077210 */ /* 0x000fc80007ffe000 */
[----:B------:R-:W-:-:S04]  /*0390*/  IADD3 R7, PT, PT, R0, R7, R0 ;  /* 0x0000000700077210 */ /* 0x000fc80007ffe000 */
[----:B------:R-:W-:Y:S01]  /*03a0*/  ISETP.GE.U32.AND P0, PT, R7, 0x3b9aca00, PT ;  /* 0x3b9aca000700780c */ /* 0x000fe20003f06070 */
[C---:B------:R-:W-:Y:S01]  /*03b0*/  IMAD R19, R0.reuse, 0x4, R19 ;  /* 0x0000000400137824 */ /* 0x040fe200078e0213 */
[C---:B------:R-:W-:Y:S01]  /*03c0*/  LEA R17, R0.reuse, R17, 0x2 ;  /* 0x0000001100117211 */ /* 0x040fe200078e10ff */
[----:B------:R-:W-:Y:S01]  /*03d0*/  IMAD R21, R0, 0x4, R21 ;  /* 0x0000000400157824 */ /* 0x000fe200078e0215 */
[----:B--2---:R-:W-:-:S04]  /*03e0*/  FMNMX3 R4, R4, R15, R8, !PT ;  /* 0x0000000f04047276 */ /* 0x004fc80007800008 */
[----:B---3--:R-:W-:-:S05]  /*03f0*/  FMNMX3 R4, R4, R11, R12, !PT ;  /* 0x0000000b04047276 */ /* 0x008fca000780000c */
[----:B------:R-:W-:Y:S05]  /*0400*/  @!P0 BRA `(.L_x_20) ;  /* 0xfffffffc00bc8947 */ /* 0x000fea000383ffff */
[----:B------:R-:W-:Y:S05]  /*0410*/  BSYNC.RECONVERGENT B0 ;  /* 0x0000000000007941 */ /* 0x000fea0003800200 */
.L_x_19:
[----:B------:R-:W0:Y:S01]  /*0420*/  S2UR UR5, SR_CgaCtaId ;  /* 0x00000000000579c3 */ /* 0x000e220000008800 */
[----:B------:R-:W-:Y:S01]  /*0430*/  UMOV UR4, 0x400 ;  /* 0x0000040000047882 */ /* 0x000fe20000000000 */
[----:B------:R-:W-:Y:S02]  /*0440*/  ISETP.GE.U32.AND P1, PT, R0, 0x2, PT ;  /* 0x000000020000780c */ /* 0x000fe40003f26070 */
[----:B------:R-:W-:Y:S01]  /*0450*/  ISETP.NE.AND P0, PT, R5, RZ, PT ;  /* 0x000000ff0500720c */ /* 0x000fe20003f05270 */
[----:B0-----:R-:W-:-:S06]  /*0460*/  ULEA UR4, UR5, UR4, 0x18 ;  /* 0x0000000405047291 */ /* 0x001fcc000f8ec0ff */
[----:B------:R-:W-:-:S05]  /*0470*/  LEA R3, R5, UR4, 0x2 ;  /* 0x0000000405037c11 */ /* 0x000fca000f8e10ff */
[----:B------:R0:W-:Y:S01]  /*0480*/  STS [R3], R4 ;  /* 0x0000000403007388 */ /* 0x0001e20000000800 */
[----:B------:R-:W-:Y:S06]  /*0490*/  BAR.SYNC.DEFER_BLOCKING 0x0 ;  /* 0x0000000000007b1d */ /* 0x000fec0000010000 */
[----:B------:R-:W-:Y:S05]  /*04a0*/  @!P1 BRA `(.L_x_21) ;  /* 0x00000000002c9947 */ /* 0x000fea0003800000 */
.L_x_22:
[----:B------:R-:W-:-:S04]  /*04b0*/  SHF.R.U32.HI R6, RZ, 0x1, R0 ;  /* 0x00000001ff067819 */ /* 0x000fc80000011600 */
[----:B------:R-:W-:-:S13]  /*04c0*/  ISETP.GE.U32.AND P1, PT, R5, R6, PT ;  /* 0x000000060500720c */ /* 0x000fda0003f26070 */
[----:B0-----:R-:W-:Y:S01]  /*04d0*/  @!P1 LEA R4, R6, R3, 0x2 ;  /* 0x0000000306049211 */ /* 0x001fe200078e10ff */
[----:B------:R-:W-:Y:S04]  /*04e0*/  @!P1 LDS R2, [R3] ;  /* 0x0000000003029984 */ /* 0x000fe80000000800 */
[----:B------:R-:W0:Y:S02]  /*04f0*/  @!P1 LDS R7, [R4] ;  /* 0x0000000004079984 */ /* 0x000e240000000800 */
[----:B0-----:R-:W-:-:S05]  /*0500*/  @!P1 FMNMX R2, R2, R7, !PT ;  /* 0x0000000702029209 */ /* 0x001fca0007800000 */
[----:B------:R1:W-:Y:S01]  /*0510*/  @!P1 STS [R3], R2 ;  /* 0x0000000203009388 */ /* 0x0003e20000000800 */
[----:B------:R-:W-:Y:S01]  /*0520*/  BAR.SYNC.DEFER_BLOCKING 0x0 ;  /* 0x0000000000007b1d */ /* 0x000fe20000010000 */
[----:B------:R-:W-:Y:S01]  /*0530*/  ISETP.GT.U32.AND P1, PT, R0, 0x3, PT ;  /* 0x000000030000780c */ /* 0x000fe20003f24070 */
[----:B------:R-:W-:-:S12]  /*0540*/  IMAD.MOV.U32 R0, RZ, RZ, R6 ;  /* 0x000000ffff007224 */ /* 0x000fd800078e0006 */
[----:B-1----:R-:W-:Y:S05]  /*0550*/  @P1 BRA `(.L_x_22) ;  /* 0xfffffffc00d41947 */ /* 0x002fea000383ffff */
.L_x_21:
[----:B------:R-:W-:Y:S05]  /*0560*/  @P0 EXIT ;  /* 0x000000000000094d */ /* 0x000fea0003800000 */
[----:B------:R-:W1:Y:S01]  /*0570*/  S2UR UR5, SR_CgaCtaId ;  /* 0x00000000000579c3 */ /* 0x000e620000008800 */
[----:B------:R-:W-:-:S07]  /*0580*/  UMOV UR4, 0x400 ;  /* 0x0000040000047882 */ /* 0x000fce0000000000 */
[----:B0-----:R-:W0:Y:S01]  /*0590*/  LDC.64 R2, c[0x0][0x380] ;  /* 0x0000e000ff027b82 */ /* 0x001e220000000a00 */
[----:B-1----:R-:W-:-:S09]  /*05a0*/  ULEA UR4, UR5, UR4, 0x18 ;  /* 0x0000000405047291 */ /* 0x002fd2000f8ec0ff */
[----:B------:R-:W0:Y:S04]  /*05b0*/  LDS R5, [UR4] ;  /* 0x00000004ff057984 */ /* 0x000e280008000800 */
[----:B0-----:R-:W-:Y:S01]  /*05c0*/  STG.E desc[UR6][R2.64], R5 ;  /* 0x0000000502007986 */ /* 0x001fe2000c101906 */
[----:B------:R-:W-:Y:S05]  /*05d0*/  EXIT ;  /* 0x000000000000794d */ /* 0x000fea0003800000 */
.L_x_23:
        /* <DEDUP_REMOVED lines=10> */
.L_x_26:


//--------------------- .nv.shared.reserved.0     --------------------------
	.section	.nv.shared.reserved.0,"aw",@nobits
	.weak		__nv_reservedSMEM_offset_0_alias
	.size		__nv_reservedSMEM_offset_0_alias, 0, 64
	.other		__nv_reservedSMEM_offset_0_alias,@"STO_CUDA_RESERVED_SHARED STV_DEFAULT"
__nv_reservedSMEM_offset_0_alias:
	.zero		0
	.zero		64


//--------------------- .nv.global                --------------------------
	.section	.nv.global,"aw",@nobits
	.align	4
.nv.global:
	.type		sum_arr,@object
	.size		sum_arr,(.L_0 - sum_arr)
sum_arr:
	.zero		4
.L_0:


//--------------------- .nv.shared._Z5max_nPfPKf  --------------------------
	.section	.nv.shared._Z5max_nPfPKf,"aw",@nobits
	.sectionflags	@""
	.align	4
.nv.shared._Z5max_nPfPKf:
	.zero		5120


//--------------------- .nv.constant0._Z8exponentPfPKfS_ --------------------------
	.section	.nv.constant0._Z8exponentPfPKfS_,"a",@progbits
	.sectionflags	@""
	.align	4
.nv.constant0._Z8exponentPfPKfS_:
	.zero		920


//--------------------- .nv.constant0._Z5max_nPfPKf --------------------------
	.section	.nv.constant0._Z5max_nPfPKf,"a",@progbits
	.sectionflags	@""
	.align	4
.nv.constant0._Z5max_nPfPKf:
	.zero		912


//--------------------- SYMBOLS --------------------------

	.type		.nv.reservedSmem.offset0,@object
	.size		.nv.reservedSmem.offset0,0x4
	.type		.nv.reservedSmem.cap,@object
	.size		.nv.reservedSmem.cap,0x4
